	.headerflags	@"EF_CUDA_TEXMODE_UNIFIED EF_CUDA_64BIT_ADDRESS EF_CUDA_ACCELERATORS EF_CUDA_SM90 EF_CUDA_VIRTUAL_SM(EF_CUDA_SM90)"
	.elftype	@"ET_EXEC"


//--------------------- .nv.info                  --------------------------
	.section	.nv.info,"",@"SHT_CUDA_INFO"
	.align	4


	//----- nvinfo : EIATTR_REGCOUNT
	.align		4
        /*0000*/ 	.byte	0x04, 0x2f
        /*0002*/ 	.short	(.L_3 - .L_2)
	.align		4
.L_2:
        /*0004*/ 	.word	index@(triton_poi_fused_cat_9)
        /*0008*/ 	.word	0x00000036


	//----- nvinfo : EIATTR_MIN_STACK_SIZE
	.align		4
.L_3:
        /*000c*/ 	.byte	0x04, 0x12
        /*000e*/ 	.short	(.L_5 - .L_4)
	.align		4
.L_4:
        /*0010*/ 	.word	index@(triton_poi_fused_cat_9)
        /*0014*/ 	.word	0x00000000


	//----- nvinfo : EIATTR_FRAME_SIZE
	.align		4
.L_5:
        /*0018*/ 	.byte	0x04, 0x11
        /*001a*/ 	.short	(.L_7 - .L_6)
	.align		4
.L_6:
        /*001c*/ 	.word	index@(triton_poi_fused_cat_9)
        /*0020*/ 	.word	0x00000000


	//----- nvinfo : EIATTR_MIN_STACK_SIZE
	.align		4
.L_7:
        /*0024*/ 	.byte	0x04, 0x12
        /*0026*/ 	.short	(.L_9 - .L_8)
	.align		4
.L_8:
        /*0028*/ 	.word	index@(triton_poi_fused_cat_9)
        /*002c*/ 	.word	0x00000000
.L_9:


//--------------------- .nv.info.triton_poi_fused_cat_9 --------------------------
	.section	.nv.info.triton_poi_fused_cat_9,"",@"SHT_CUDA_INFO"
	.sectionflags	@""
	.align	4


	//----- nvinfo : EIATTR_CUDA_API_VERSION
	.align		4
        /*0000*/ 	.byte	0x04, 0x37
        /*0002*/ 	.short	(.L_11 - .L_10)
.L_10:
        /*0004*/ 	.word	0x0000007c


	//----- nvinfo : EIATTR_KPARAM_INFO
	.align		4
.L_11:
        /*0008*/ 	.byte	0x04, 0x17
        /*000a*/ 	.short	(.L_13 - .L_12)
.L_12:
        /*000c*/ 	.word	0x00000000
        /*0010*/ 	.short	0x0015
        /*0012*/ 	.short	0x00a8
        /*0014*/ 	.byte	0x00, 0xf0, 0x11, 0x00


	//----- nvinfo : EIATTR_KPARAM_INFO
	.align		4
.L_13:
        /*0018*/ 	.byte	0x04, 0x17
        /*001a*/ 	.short	(.L_15 - .L_14)
.L_14:
        /*001c*/ 	.word	0x00000000
        /*0020*/ 	.short	0x0014
        /*0022*/ 	.short	0x00a0
        /*0024*/ 	.byte	0x00, 0xf4, 0x21, 0x00


	//----- nvinfo : EIATTR_KPARAM_INFO
	.align		4
.L_15:
        /*0028*/ 	.byte	0x04, 0x17
        /*002a*/ 	.short	(.L_17 - .L_16)
.L_16:
        /*002c*/ 	.word	0x00000000
        /*0030*/ 	.short	0x0013
        /*0032*/ 	.short	0x0098
        /*0034*/ 	.byte	0x00, 0xf4, 0x21, 0x00


	//----- nvinfo : EIATTR_KPARAM_INFO
	.align		4
.L_17:
        /*0038*/ 	.byte	0x04, 0x17
        /*003a*/ 	.short	(.L_19 - .L_18)
.L_18:
        /*003c*/ 	.word	0x00000000
        /*0040*/ 	.short	0x0012
        /*0042*/ 	.short	0x0090
        /*0044*/ 	.byte	0x00, 0xf4, 0x21, 0x00


	//----- nvinfo : EIATTR_KPARAM_INFO
	.align		4
.L_19:
        /*0048*/ 	.byte	0x04, 0x17
        /*004a*/ 	.short	(.L_21 - .L_20)
.L_20:
        /*004c*/ 	.word	0x00000000
        /*0050*/ 	.short	0x0011
        /*0052*/ 	.short	0x0088
        /*0054*/ 	.byte	0x00, 0xf4, 0x21, 0x00


	//----- nvinfo : EIATTR_KPARAM_INFO
	.align		4
.L_21:
        /*0058*/ 	.byte	0x04, 0x17
        /*005a*/ 	.short	(.L_23 - .L_22)
.L_22:
        /*005c*/ 	.word	0x00000000
        /*0060*/ 	.short	0x0010
        /*0062*/ 	.short	0x0080
        /*0064*/ 	.byte	0x00, 0xf4, 0x21, 0x00


	//----- nvinfo : EIATTR_KPARAM_INFO
	.align		4
.L_23:
        /*0068*/ 	.byte	0x04, 0x17
        /*006a*/ 	.short	(.L_25 - .L_24)
.L_24:
        /*006c*/ 	.word	0x00000000
        /*0070*/ 	.short	0x000f
        /*0072*/ 	.short	0x0078
        /*0074*/ 	.byte	0x00, 0xf4, 0x21, 0x00


	//----- nvinfo : EIATTR_KPARAM_INFO
	.align		4
.L_25:
        /*0078*/ 	.byte	0x04, 0x17
        /*007a*/ 	.short	(.L_27 - .L_26)
.L_26:
        /*007c*/ 	.word	0x00000000
        /*0080*/ 	.short	0x000e
        /*0082*/ 	.short	0x0070
        /*0084*/ 	.byte	0x00, 0xf4, 0x21, 0x00


	//----- nvinfo : EIATTR_KPARAM_INFO
	.align		4
.L_27:
        /*0088*/ 	.byte	0x04, 0x17
        /*008a*/ 	.short	(.L_29 - .L_28)
.L_28:
        /*008c*/ 	.word	0x00000000
        /*0090*/ 	.short	0x000d
        /*0092*/ 	.short	0x0068
        /*0094*/ 	.byte	0x00, 0xf4, 0x21, 0x00


	//----- nvinfo : EIATTR_KPARAM_INFO
	.align		4
.L_29:
        /*0098*/ 	.byte	0x04, 0x17
        /*009a*/ 	.short	(.L_31 - .L_30)
.L_30:
        /*009c*/ 	.word	0x00000000
        /*00a0*/ 	.short	0x000c
        /*00a2*/ 	.short	0x0060
        /*00a4*/ 	.byte	0x00, 0xf4, 0x21, 0x00


	//----- nvinfo : EIATTR_KPARAM_INFO
	.align		4
.L_31:
        /*00a8*/ 	.byte	0x04, 0x17
        /*00aa*/ 	.short	(.L_33 - .L_32)
.L_32:
        /*00ac*/ 	.word	0x00000000
        /*00b0*/ 	.short	0x000b
        /*00b2*/ 	.short	0x0058
        /*00b4*/ 	.byte	0x00, 0xf4, 0x21, 0x00


	//----- nvinfo : EIATTR_KPARAM_INFO
	.align		4
.L_33:
        /*00b8*/ 	.byte	0x04, 0x17
        /*00ba*/ 	.short	(.L_35 - .L_34)
.L_34:
        /*00bc*/ 	.word	0x00000000
        /*00c0*/ 	.short	0x000a
        /*00c2*/ 	.short	0x0050
        /*00c4*/ 	.byte	0x00, 0xf4, 0x21, 0x00


	//----- nvinfo : EIATTR_KPARAM_INFO
	.align		4
.L_35:
        /*00c8*/ 	.byte	0x04, 0x17
        /*00ca*/ 	.short	(.L_37 - .L_36)
.L_36:
        /*00cc*/ 	.word	0x00000000
        /*00d0*/ 	.short	0x0009
        /*00d2*/ 	.short	0x0048
        /*00d4*/ 	.byte	0x00, 0xf4, 0x21, 0x00


	//----- nvinfo : EIATTR_KPARAM_INFO
	.align		4
.L_37:
        /*00d8*/ 	.byte	0x04, 0x17
        /*00da*/ 	.short	(.L_39 - .L_38)
.L_38:
        /*00dc*/ 	.word	0x00000000
        /*00e0*/ 	.short	0x0008
        /*00e2*/ 	.short	0x0040
        /*00e4*/ 	.byte	0x00, 0xf4, 0x21, 0x00


	//----- nvinfo : EIATTR_KPARAM_INFO
	.align		4
.L_39:
        /*00e8*/ 	.byte	0x04, 0x17
        /*00ea*/ 	.short	(.L_41 - .L_40)
.L_40:
        /*00ec*/ 	.word	0x00000000
        /*00f0*/ 	.short	0x0007
        /*00f2*/ 	.short	0x0038
        /*00f4*/ 	.byte	0x00, 0xf4, 0x21, 0x00


	//----- nvinfo : EIATTR_KPARAM_INFO
	.align		4
.L_41:
        /*00f8*/ 	.byte	0x04, 0x17
        /*00fa*/ 	.short	(.L_43 - .L_42)
.L_42:
        /*00fc*/ 	.word	0x00000000
        /*0100*/ 	.short	0x0006
        /*0102*/ 	.short	0x0030
        /*0104*/ 	.byte	0x00, 0xf4, 0x21, 0x00


	//----- nvinfo : EIATTR_KPARAM_INFO
	.align		4
.L_43:
        /*0108*/ 	.byte	0x04, 0x17
        /*010a*/ 	.short	(.L_45 - .L_44)
.L_44:
        /*010c*/ 	.word	0x00000000
        /*0110*/ 	.short	0x0005
        /*0112*/ 	.short	0x0028
        /*0114*/ 	.byte	0x00, 0xf4, 0x21, 0x00


	//----- nvinfo : EIATTR_KPARAM_INFO
	.align		4
.L_45:
        /*0118*/ 	.byte	0x04, 0x17
        /*011a*/ 	.short	(.L_47 - .L_46)
.L_46:
        /*011c*/ 	.word	0x00000000
        /*0120*/ 	.short	0x0004
        /*0122*/ 	.short	0x0020
        /*0124*/ 	.byte	0x00, 0xf4, 0x21, 0x00


	//----- nvinfo : EIATTR_KPARAM_INFO
	.align		4
.L_47:
        /*0128*/ 	.byte	0x04, 0x17
        /*012a*/ 	.short	(.L_49 - .L_48)
.L_48:
        /*012c*/ 	.word	0x00000000
        /*0130*/ 	.short	0x0003
        /*0132*/ 	.short	0x0018
        /*0134*/ 	.byte	0x00, 0xf4, 0x21, 0x00


	//----- nvinfo : EIATTR_KPARAM_INFO
	.align		4
.L_49:
        /*0138*/ 	.byte	0x04, 0x17
        /*013a*/ 	.short	(.L_51 - .L_50)
.L_50:
        /*013c*/ 	.word	0x00000000
        /*0140*/ 	.short	0x0002
        /*0142*/ 	.short	0x0010
        /*0144*/ 	.byte	0x00, 0xf4, 0x21, 0x00


	//----- nvinfo : EIATTR_KPARAM_INFO
	.align		4
.L_51:
        /*0148*/ 	.byte	0x04, 0x17
        /*014a*/ 	.short	(.L_53 - .L_52)
.L_52:
        /*014c*/ 	.word	0x00000000
        /*0150*/ 	.short	0x0001
        /*0152*/ 	.short	0x0008
        /*0154*/ 	.byte	0x00, 0xf4, 0x21, 0x00


	//----- nvinfo : EIATTR_KPARAM_INFO
	.align		4
.L_53:
        /*0158*/ 	.byte	0x04, 0x17
        /*015a*/ 	.short	(.L_55 - .L_54)
.L_54:
        /*015c*/ 	.word	0x00000000
        /*0160*/ 	.short	0x0000
        /*0162*/ 	.short	0x0000
        /*0164*/ 	.byte	0x00, 0xf4, 0x21, 0x00


	//----- nvinfo : EIATTR_SPARSE_MMA_MASK
	.align		4
.L_55:
        /*0168*/ 	.byte	0x03, 0x50
        /*016a*/ 	.short	0x0000


	//----- nvinfo : EIATTR_MAXREG_COUNT
	.align		4
        /*016c*/ 	.byte	0x03, 0x1b
        /*016e*/ 	.short	0x00ff


	//----- nvinfo : EIATTR_EXIT_INSTR_OFFSETS
	.align		4
        /*0170*/ 	.byte	0x04, 0x1c
        /*0172*/ 	.short	(.L_57 - .L_56)


	//   ....[0]....
.L_56:
        /*0174*/ 	.word	0x000013a0


	//   ....[1]....
        /*0178*/ 	.word	0x000013c0


	//----- nvinfo : EIATTR_REQNTID
	.align		4
.L_57:
        /*017c*/ 	.byte	0x04, 0x10
        /*017e*/ 	.short	(.L_59 - .L_58)
.L_58:
        /*0180*/ 	.word	0x00000080
        /*0184*/ 	.word	0x00000001
        /*0188*/ 	.word	0x00000001


	//----- nvinfo : EIATTR_CBANK_PARAM_SIZE
	.align		4
.L_59:
        /*018c*/ 	.byte	0x03, 0x19
        /*018e*/ 	.short	0x00ac


	//----- nvinfo : EIATTR_PARAM_CBANK
	.align		4
        /*0190*/ 	.byte	0x04, 0x0a
        /*0192*/ 	.short	(.L_61 - .L_60)
	.align		4
.L_60:
        /*0194*/ 	.word	index@(.nv.constant0.triton_poi_fused_cat_9)
        /*0198*/ 	.short	0x0210
        /*019a*/ 	.short	0x00ac


	//----- nvinfo : EIATTR_SW_WAR
	.align		4
.L_61:
        /*019c*/ 	.byte	0x04, 0x36
        /*019e*/ 	.short	(.L_63 - .L_62)
.L_62:
        /*01a0*/ 	.word	0x00000008
.L_63:


//--------------------- .nv.callgraph             --------------------------
	.section	.nv.callgraph,"",@"SHT_CUDA_CALLGRAPH"
	.align	4
	.sectionentsize	8
	.align		4
        /*0000*/ 	.word	0x00000000
	.align		4
        /*0004*/ 	.word	0xffffffff
	.align		4
        /*0008*/ 	.word	0x00000000
	.align		4
        /*000c*/ 	.word	0xfffffffe
	.align		4
        /*0010*/ 	.word	0x00000000
	.align		4
        /*0014*/ 	.word	0xfffffffd
	.align		4
        /*0018*/ 	.word	0x00000000
	.align		4
        /*001c*/ 	.word	0xfffffffc


//--------------------- .nv.constant4             --------------------------
	.section	.nv.constant4,"a",@progbits
	.align	8
	.align		8
.nv.constant4:
        /*0000*/ 	.dword	_$_str
	.align		8
        /*0008*/ 	.dword	_$_str_$_2


//--------------------- .text.triton_poi_fused_cat_9 --------------------------
	.section	.text.triton_poi_fused_cat_9,"ax",@progbits
	.align	128
        .global         triton_poi_fused_cat_9
        .type           triton_poi_fused_cat_9,@function
        .size           triton_poi_fused_cat_9,(.L_x_1 - triton_poi_fused_cat_9)
        .other          triton_poi_fused_cat_9,@"STO_CUDA_ENTRY STV_DEFAULT"
triton_poi_fused_cat_9:
.text.triton_poi_fused_cat_9:
[----:B------:R-:W0:Y:S01]  /*0000*/  LDC R1, c[0x0][0x28] ;  /* 0x00000a00ff017b82 */ /* 0x000e220000000800 */
[----:B------:R-:W1:Y:S07]  /*0010*/  S2R R0, SR_TID.X ;  /* 0x0000000000007919 */ /* 0x000e6e0000002100 */
[----:B------:R-:W2:Y:S01]  /*0020*/  LDC.64 R6, c[0x0][0x220] ;  /* 0x00008800ff067b82 */ /* 0x000ea20000000a00 */
[----:B------:R-:W-:Y:S01]  /*0030*/  ULDC.64 UR4, c[0x0][0x208] ;  /* 0x0000820000047ab9 */ /* 0x000fe20000000a00 */
[----:B------:R-:W3:Y:S01]  /*0040*/  S2R R3, SR_CTAID.X ;  /* 0x0000000000037919 */ /* 0x000ee20000002500 */
[----:B------:R-:W-:-:S05]  /*0050*/  IMAD.MOV.U32 R4, RZ, RZ, RZ ;  /* 0x000000ffff047224 */ /* 0x000fca00078e00ff */
[----:B------:R-:W4:Y:S08]  /*0060*/  LDC.64 R12, c[0x0][0x260] ;  /* 0x00009800ff0c7b82 */ /* 0x000f300000000a00 */
[----:B------:R-:W5:Y:S08]  /*0070*/  LDC.64 R16, c[0x0][0x270] ;  /* 0x00009c00ff107b82 */ /* 0x000f700000000a00 */
[----:B------:R-:W2:Y:S01]  /*0080*/  LDC.64 R14, c[0x0][0x268] ;  /* 0x00009a00ff0e7b82 */ /* 0x000ea20000000a00 */
[----:B-1----:R-:W-:-:S07]  /*0090*/  IMAD.SHL.U32 R0, R0, 0x2, RZ ;  /* 0x0000000200007824 */ /* 0x002fce00078e00ff */
[----:B------:R-:W1:Y:S01]  /*00a0*/  LDC.64 R18, c[0x0][0x278] ;  /* 0x00009e00ff127b82 */ /* 0x000e620000000a00 */
[----:B------:R-:W-:-:S07]  /*00b0*/  LOP3.LUT R0, R0, 0xfe, RZ, 0xc0, !PT ;  /* 0x000000fe00007812 */ /* 0x000fce00078ec0ff */
[----:B------:R-:W1:Y:S01]  /*00c0*/  LDC.64 R10, c[0x0][0x280] ;  /* 0x0000a000ff0a7b82 */ /* 0x000e620000000a00 */
[----:B---3--:R-:W-:-:S05]  /*00d0*/  IMAD R3, R3, 0x100, R0 ;  /* 0x0000010003037824 */ /* 0x008fca00078e0200 */
[----:B------:R-:W-:Y:S01]  /*00e0*/  SHF.R.S32.HI R38, RZ, 0x1f, R3 ;  /* 0x0000001fff267819 */ /* 0x000fe20000011403 */
[----:B------:R-:W-:Y:S01]  /*00f0*/  IMAD.MOV.U32 R39, RZ, RZ, RZ ;  /* 0x000000ffff277224 */ /* 0x000fe200078e00ff */
[----:B------:R-:W-:Y:S01]  /*0100*/  CS2R R20, SRZ ;  /* 0x0000000000147805 */ /* 0x000fe2000001ff00 */
[----:B------:R-:W-:Y:S01]  /*0110*/  IMAD.MOV.U32 R42, RZ, RZ, RZ ;  /* 0x000000ffff2a7224 */ /* 0x000fe200078e00ff */
[----:B------:R-:W-:Y:S01]  /*0120*/  LEA.HI R0, R38, R3, RZ, 0x2 ;  /* 0x0000000326007211 */ /* 0x000fe200078f10ff */
[----:B------:R-:W-:Y:S01]  /*0130*/  IMAD.MOV.U32 R22, RZ, RZ, RZ ;  /* 0x000000ffff167224 */ /* 0x000fe200078e00ff */
[----:B------:R-:W-:Y:S01]  /*0140*/  CS2R R28, SRZ ;  /* 0x00000000001c7805 */ /* 0x000fe2000001ff00 */
[----:B------:R-:W-:Y:S01]  /*0150*/  IMAD.MOV.U32 R31, RZ, RZ, RZ ;  /* 0x000000ffff1f7224 */ /* 0x000fe200078e00ff */
[--C-:B------:R-:W-:Y:S01]  /*0160*/  SHF.R.S32.HI R5, RZ, 0x2, R0.reuse ;  /* 0x00000002ff057819 */ /* 0x100fe20000011400 */
[----:B------:R-:W3:Y:S01]  /*0170*/  LDC.64 R24, c[0x0][0x248] ;  /* 0x00009200ff187b82 */ /* 0x000ee20000000a00 */
[----:B------:R-:W-:-:S04]  /*0180*/  SHF.R.S32.HI R2, RZ, 0x1f, R0 ;  /* 0x0000001fff027819 */ /* 0x000fc80000011400 */
[----:B------:R-:W-:Y:S01]  /*0190*/  LEA.HI R2, R2, R5, RZ, 0x7 ;  /* 0x0000000502027211 */ /* 0x000fe200078f38ff */
[----:B------:R-:W-:Y:S01]  /*01a0*/  IMAD.MOV.U32 R33, RZ, RZ, 0x3e800000 ;  /* 0x3e800000ff217424 */ /* 0x000fe200078e00ff */
[----:B------:R-:W-:Y:S01]  /*01b0*/  CS2R R34, SRZ ;  /* 0x0000000000227805 */ /* 0x000fe2000001ff00 */
[----:B------:R-:W1:Y:S01]  /*01c0*/  LDC.64 R26, c[0x0][0x298] ;  /* 0x0000a600ff1a7b82 */ /* 0x000e620000000a00 */
[----:B------:R-:W-:-:S05]  /*01d0*/  LOP3.LUT R2, R2, 0xffffff80, RZ, 0xc0, !PT ;  /* 0xffffff8002027812 */ /* 0x000fca00078ec0ff */
[----:B------:R-:W-:Y:S02]  /*01e0*/  IMAD.IADD R5, R5, 0x1, -R2 ;  /* 0x0000000105057824 */ /* 0x000fe400078e0a02 */
[----:B------:R-:W-:Y:S01]  /*01f0*/  IMAD.MOV.U32 R2, RZ, RZ, RZ ;  /* 0x000000ffff027224 */ /* 0x000fe200078e00ff */
[----:B------:R-:W3:Y:S01]  /*0200*/  LDC.64 R44, c[0x0][0x230] ;  /* 0x00008c00ff2c7b82 */ /* 0x000ee20000000a00 */
[C---:B--2---:R-:W-:Y:S01]  /*0210*/  IMAD.WIDE R6, R5.reuse, 0x4, R6 ;  /* 0x0000000405067825 */ /* 0x044fe200078e0206 */
[----:B------:R-:W-:-:S04]  /*0220*/  ISETP.GE.AND P0, PT, R5, 0x20, PT ;  /* 0x000000200500780c */ /* 0x000fc80003f06270 */
[----:B------:R-:W-:Y:S01]  /*0230*/  ISETP.LT.AND P1, PT, R3, 0x800, !P0 ;  /* 0x000008000300780c */ /* 0x000fe20004721270 */
[----:B------:R-:W-:Y:S01]  /*0240*/  IMAD.MOV.U32 R32, RZ, RZ, RZ ;  /* 0x000000ffff207224 */ /* 0x000fe200078e00ff */
[----:B------:R-:W2:Y:S08]  /*0250*/  LDC.64 R46, c[0x0][0x240] ;  /* 0x00009000ff2e7b82 */ /* 0x000eb00000000a00 */
[----:B------:R-:W2:Y:S03]  /*0260*/  LDC.64 R48, c[0x0][0x228] ;  /* 0x00008a00ff307b82 */ /* 0x000ea60000000a00 */
[----:B------:R-:W2:Y:S04]  /*0270*/  @P1 LDG.E.EL R2, desc[UR4][R6.64] ;  /* 0x0000000406021981 */ /* 0x000ea8000c2e1900 */
[----:B------:R1:W2:Y:S01]  /*0280*/  @P1 LDG.E.EL R4, desc[UR4][R6.64] ;  /* 0x0000000406041981 */ /* 0x0002a2000c2e1900 */
[----:B------:R-:W-:Y:S01]  /*0290*/  LEA.HI R38, R38, R3, RZ, 0x9 ;  /* 0x0000000326267211 */ /* 0x000fe200078f48ff */
[----:B-----5:R-:W-:Y:S01]  /*02a0*/  IMAD.WIDE R16, R5, 0x4, R16 ;  /* 0x0000000405107825 */ /* 0x020fe200078e0210 */
[----:B------:R-:W-:-:S02]  /*02b0*/  LOP3.LUT R0, R0, 0xfffffffc, RZ, 0xc0, !PT ;  /* 0xfffffffc00007812 */ /* 0x000fc400078ec0ff */
[----:B------:R-:W-:Y:S02]  /*02c0*/  SHF.R.S32.HI R43, RZ, 0x9, R38 ;  /* 0x00000009ff2b7819 */ /* 0x000fe40000011426 */
[----:B------:R-:W-:Y:S01]  /*02d0*/  LOP3.LUT R9, R5, 0xffffffe0, RZ, 0xc0, !PT ;  /* 0xffffffe005097812 */ /* 0x000fe200078ec0ff */
[----:B------:R-:W-:-:S03]  /*02e0*/  IMAD.IADD R0, R3, 0x1, -R0 ;  /* 0x0000000103007824 */ /* 0x000fc600078e0a00 */
[----:B------:R-:W-:Y:S01]  /*02f0*/  ISETP.NE.AND P0, PT, R9, 0x40, PT ;  /* 0x000000400900780c */ /* 0x000fe20003f05270 */
[----:B------:R-:W-:-:S03]  /*0300*/  IMAD R0, R43, 0x80, R0 ;  /* 0x000000802b007824 */ /* 0x000fc600078e0200 */
[----:B------:R-:W-:Y:S01]  /*0310*/  ISETP.LT.AND P2, PT, R3, 0x800, !P0 ;  /* 0x000008000300780c */ /* 0x000fe20004741270 */
[C---:B------:R-:W-:Y:S02]  /*0320*/  IMAD R8, R5.reuse, 0x4, R0 ;  /* 0x0000000405087824 */ /* 0x040fe400078e0200 */
[----:B0-----:R-:W-:-:S04]  /*0330*/  IMAD.WIDE R14, R5, 0x4, R14 ;  /* 0x00000004050e7825 */ /* 0x001fc800078e020e */
[----:B-1----:R-:W-:-:S04]  /*0340*/  IMAD.WIDE R18, R5, 0x4, R18 ;  /* 0x0000000405127825 */ /* 0x002fc800078e0212 */
[----:B------:R-:W-:Y:S01]  /*0350*/  IMAD.WIDE R10, R5, 0x4, R10 ;  /* 0x00000004050a7825 */ /* 0x000fe200078e020a */
[----:B------:R-:W-:Y:S01]  /*0360*/  ISETP.NE.AND P6, PT, R9, 0x20, PT ;  /* 0x000000200900780c */ /* 0x000fe20003fc5270 */
[----:B------:R-:W5:Y:S01]  /*0370*/  @P2 LDG.E.EL R39, desc[UR4][R16.64+-0x100] ;  /* 0xffff000410272981 */ /* 0x000f62000c2e1900 */
[----:B------:R-:W-:Y:S01]  /*0380*/  P2R R36, PR, RZ, 0x1 ;  /* 0x00000001ff247803 */ /* 0x000fe20000000000 */
[----:B------:R-:W-:Y:S02]  /*0390*/  VIADD R7, R8, 0xffffff00 ;  /* 0xffffff0008077836 */ /* 0x000fe40000000000 */
[----:B------:R-:W5:Y:S02]  /*03a0*/  @P2 LDG.E.EL R42, desc[UR4][R16.64+-0x100] ;  /* 0xffff0004102a2981 */ /* 0x000f64000c2e1900 */
[----:B----4-:R-:W-:Y:S01]  /*03b0*/  IMAD.WIDE R12, R7, 0x4, R12 ;  /* 0x00000004070c7825 */ /* 0x010fe200078e020c */
[----:B------:R-:W-:Y:S01]  /*03c0*/  CS2R R6, SRZ ;  /* 0x0000000000067805 */ /* 0x000fe2000001ff00 */
[----:B------:R-:W4:Y:S04]  /*03d0*/  @P2 LDG.E.EL R20, desc[UR4][R14.64+-0x100] ;  /* 0xffff00040e142981 */ /* 0x000f28000c2e1900 */
[----:B------:R0:W4:Y:S04]  /*03e0*/  @P2 LDG.E.EL R22, desc[UR4][R14.64+-0x100] ;  /* 0xffff00040e162981 */ /* 0x000128000c2e1900 */
[----:B------:R-:W4:Y:S04]  /*03f0*/  @P2 LDG.E.64 R6, desc[UR4][R12.64] ;  /* 0x000000040c062981 */ /* 0x000f28000c1e1b00 */
[----:B------:R-:W4:Y:S04]  /*0400*/  @P2 LDG.E.EL R28, desc[UR4][R18.64+-0x100] ;  /* 0xffff0004121c2981 */ /* 0x000f28000c2e1900 */
[----:B------:R1:W4:Y:S04]  /*0410*/  @P2 LDG.E.EL R21, desc[UR4][R18.64+-0x100] ;  /* 0xffff000412152981 */ /* 0x000328000c2e1900 */
[----:B------:R-:W4:Y:S04]  /*0420*/  @P2 LDG.E.EL R29, desc[UR4][R10.64+-0x100] ;  /* 0xffff00040a1d2981 */ /* 0x000f28000c2e1900 */
[----:B------:R1:W5:Y:S01]  /*0430*/  @P2 LDG.E.EL R31, desc[UR4][R10.64+-0x100] ;  /* 0xffff00040a1f2981 */ /* 0x000362000c2e1900 */
[C---:B---3--:R-:W-:Y:S01]  /*0440*/  IMAD.WIDE R24, R5.reuse, 0x4, R24 ;  /* 0x0000000405187825 */ /* 0x048fe200078e0218 */
[C---:B------:R-:W-:Y:S01]  /*0450*/  ISETP.GT.AND P0, PT, R5.reuse, 0x5f, PT ;  /* 0x0000005f0500780c */ /* 0x040fe20003f04270 */
[----:B0-----:R-:W0:Y:S02]  /*0460*/  LDC.64 R14, c[0x0][0x218] ;  /* 0x00008600ff0e7b82 */ /* 0x001e240000000a00 */
[----:B------:R-:W-:Y:S01]  /*0470*/  IMAD.WIDE R26, R5, 0x4, R26 ;  /* 0x00000004051a7825 */ /* 0x000fe200078e021a */
[----:B--2---:R-:W-:-:S02]  /*0480*/  SEL R0, R2, RZ, P1 ;  /* 0x000000ff02007207 */ /* 0x004fc40000800000 */
[----:B------:R-:W-:-:S03]  /*0490*/  SEL R4, R4, RZ, P1 ;  /* 0x000000ff04047207 */ /* 0x000fc60000800000 */
[----:B------:R-:W-:-:S04]  /*04a0*/  FADD R0, R0, 9.9999997473787516356e-06 ;  /* 0x3727c5ac00007421 */ /* 0x000fc80000000000 */
[----:B------:R-:W2:Y:S01]  /*04b0*/  MUFU.SQRT R37, R0 ;  /* 0x0000000000257308 */ /* 0x000ea20000002000 */
[----:B------:R-:W-:-:S07]  /*04c0*/  FADD R4, R4, 9.9999997473787516356e-06 ;  /* 0x3727c5ac04047421 */ /* 0x000fce0000000000 */
[----:B------:R-:W3:Y:S01]  /*04d0*/  MUFU.SQRT R30, R4 ;  /* 0x00000004001e7308 */ /* 0x000ee20000002000 */
[C---:B--2---:R-:W-:Y:S02]  /*04e0*/  FSETP.GT.AND P5, PT, R37.reuse, 8.50705917302346158658e+37, PT ;  /* 0x7e8000002500780b */ /* 0x044fe40003fa4000 */
[----:B------:R-:W-:Y:S02]  /*04f0*/  FSETP.GEU.AND P4, PT, R37, 1.175494350822287508e-38, PT ;  /* 0x008000002500780b */ /* 0x000fe40003f8e000 */
[----:B---3--:R-:W-:Y:S02]  /*0500*/  FSETP.GT.AND P3, PT, R30, 8.50705917302346158658e+37, PT ;  /* 0x7e8000001e00780b */ /* 0x008fe40003f64000 */
[----:B------:R-:W-:-:S07]  /*0510*/  FSEL R41, R33, 1, P5 ;  /* 0x3f80000021297808 */ /* 0x000fce0002800000 */
[----:B------:R-:W-:Y:S02]  /*0520*/  @P5 FMUL R37, R37, 0.25 ;  /* 0x3e80000025255820 */ /* 0x000fe40000400000 */
[----:B------:R-:W-:Y:S02]  /*0530*/  @!P4 FMUL R41, R41, 16777216 ;  /* 0x4b8000002929c820 */ /* 0x000fe40000400000 */
[----:B------:R-:W-:Y:S01]  /*0540*/  @!P4 FMUL R37, R37, 16777216 ;  /* 0x4b8000002525c820 */ /* 0x000fe20000400000 */
[C---:B------:R-:W-:Y:S02]  /*0550*/  FSETP.GEU.AND P4, PT, R30.reuse, 1.175494350822287508e-38, PT ;  /* 0x008000001e00780b */ /* 0x040fe40003f8e000 */
[----:B------:R-:W-:Y:S01]  /*0560*/  FSEL R23, R33, 1, P3 ;  /* 0x3f80000021177808 */ /* 0x000fe20001800000 */
[----:B------:R-:W-:Y:S01]  /*0570*/  @P3 FMUL R30, R30, 0.25 ;  /* 0x3e8000001e1e3820 */ /* 0x000fe20000400000 */
[----:B------:R-:W-:-:S13]  /*0580*/  ISETP.LT.AND P3, PT, R3, 0x800, !P6 ;  /* 0x000008000300780c */ /* 0x000fda0007761270 */
[----:B------:R-:W2:Y:S01]  /*0590*/  @P3 LDG.E.EL R35, desc[UR4][R24.64+-0x80] ;  /* 0xffff800418233981 */ /* 0x000ea2000c2e1900 */
[----:B----4-:R-:W-:Y:S02]  /*05a0*/  SEL R17, R6, RZ, P2 ;  /* 0x000000ff06117207 */ /* 0x010fe40001000000 */
[----:B------:R-:W-:Y:S02]  /*05b0*/  SEL R2, R7, RZ, P2 ;  /* 0x000000ff07027207 */ /* 0x000fe40001000000 */
[----:B-----5:R-:W-:Y:S02]  /*05c0*/  SEL R39, R39, RZ, P2 ;  /* 0x000000ff27277207 */ /* 0x020fe40001000000 */
[----:B------:R-:W-:Y:S02]  /*05d0*/  SEL R42, R42, RZ, P2 ;  /* 0x000000ff2a2a7207 */ /* 0x000fe40001000000 */
[----:B-1----:R-:W-:Y:S02]  /*05e0*/  SEL R18, R20, RZ, P2 ;  /* 0x000000ff14127207 */ /* 0x002fe40001000000 */
[----:B------:R-:W-:-:S02]  /*05f0*/  SEL R13, R22, RZ, P2 ;  /* 0x000000ff160d7207 */ /* 0x000fc40001000000 */
[----:B------:R-:W-:Y:S02]  /*0600*/  SEL R19, R28, RZ, P2 ;  /* 0x000000ff1c137207 */ /* 0x000fe40001000000 */
[----:B------:R-:W-:Y:S02]  /*0610*/  SEL R21, R21, RZ, P2 ;  /* 0x000000ff15157207 */ /* 0x000fe40001000000 */
[----:B------:R-:W-:Y:S02]  /*0620*/  SEL R10, R29, RZ, P2 ;  /* 0x000000ff1d0a7207 */ /* 0x000fe40001000000 */
[----:B------:R-:W-:Y:S01]  /*0630*/  SEL R16, R31, RZ, P2 ;  /* 0x000000ff1f107207 */ /* 0x000fe20001000000 */
[----:B------:R-:W1:Y:S01]  /*0640*/  LDC.64 R28, c[0x0][0x250] ;  /* 0x00009400ff1c7b82 */ /* 0x000e620000000a00 */
[----:B------:R-:W-:Y:S01]  /*0650*/  ISETP.LT.AND P2, PT, R3, 0x800, P0 ;  /* 0x000008000300780c */ /* 0x000fe20000741270 */
[----:B------:R-:W-:-:S06]  /*0660*/  IMAD.MOV.U32 R31, RZ, RZ, RZ ;  /* 0x000000ffff1f7224 */ /* 0x000fcc00078e00ff */
[----:B------:R3:W4:Y:S06]  /*0670*/  @P3 LDG.E.EL R31, desc[UR4][R24.64+-0x80] ;  /* 0xffff8004181f3981 */ /* 0x00072c000c2e1900 */
[----:B------:R-:W5:Y:S04]  /*0680*/  @P2 LDG.E.EL R32, desc[UR4][R26.64+-0x180] ;  /* 0xfffe80041a202981 */ /* 0x000f68000c2e1900 */
[----:B------:R0:W4:Y:S01]  /*0690*/  @P2 LDG.E.EL R34, desc[UR4][R26.64+-0x180] ;  /* 0xfffe80041a222981 */ /* 0x000122000c2e1900 */
[----:B---3--:R-:W3:Y:S01]  /*06a0*/  LDC.64 R24, c[0x0][0x258] ;  /* 0x00009600ff187b82 */ /* 0x008ee20000000a00 */
[----:B------:R-:W-:Y:S01]  /*06b0*/  CS2R R6, SRZ ;  /* 0x0000000000067805 */ /* 0x000fe2000001ff00 */
[----:B------:R-:W-:-:S02]  /*06c0*/  IMAD.MOV.U32 R12, RZ, RZ, RZ ;  /* 0x000000ffff0c7224 */ /* 0x000fc400078e00ff */
[----:B0-----:R-:W-:-:S04]  /*06d0*/  IMAD.WIDE R14, R5, 0x4, R14 ;  /* 0x00000004050e7825 */ /* 0x001fc800078e020e */
[----:B------:R-:W-:Y:S01]  /*06e0*/  IMAD.MOV.U32 R11, RZ, RZ, RZ ;  /* 0x000000ffff0b7224 */ /* 0x000fe200078e00ff */
[----:B------:R-:W4:Y:S01]  /*06f0*/  @P1 LDG.E.EL R6, desc[UR4][R14.64] ;  /* 0x000000040e061981 */ /* 0x000f22000c2e1900 */
[C---:B------:R-:W-:Y:S01]  /*0700*/  IMAD.WIDE R44, R5.reuse, 0x4, R44 ;  /* 0x00000004052c7825 */ /* 0x040fe200078e022c */
[----:B------:R-:W0:Y:S02]  /*0710*/  LDC.64 R26, c[0x0][0x290] ;  /* 0x0000a400ff1a7b82 */ /* 0x000e240000000a00 */
[----:B------:R1:W4:Y:S02]  /*0720*/  @P1 LDG.E.EL R12, desc[UR4][R14.64] ;  /* 0x000000040e0c1981 */ /* 0x000324000c2e1900 */
[C---:B-1----:R-:W-:Y:S02]  /*0730*/  IMAD.WIDE R28, R5.reuse, 0x4, R28 ;  /* 0x00000004051c7825 */ /* 0x042fe400078e021c */
[----:B------:R-:W4:Y:S04]  /*0740*/  @P1 LDG.E.EL R11, desc[UR4][R44.64] ;  /* 0x000000042c0b1981 */ /* 0x000f28000c2e1900 */
[----:B------:R1:W4:Y:S01]  /*0750*/  @P1 LDG.E.EL R7, desc[UR4][R44.64] ;  /* 0x000000042c071981 */ /* 0x000322000c2e1900 */
[----:B------:R-:W-:Y:S01]  /*0760*/  CS2R R14, SRZ ;  /* 0x00000000000e7805 */ /* 0x000fe2000001ff00 */
[----:B---3--:R-:W-:-:S05]  /*0770*/  IMAD.WIDE R24, R5, 0x4, R24 ;  /* 0x0000000405187825 */ /* 0x008fca00078e0218 */
[----:B------:R-:W3:Y:S01]  /*0780*/  @P3 LDG.E.EL R14, desc[UR4][R28.64+-0x80] ;  /* 0xffff80041c0e3981 */ /* 0x000ee2000c2e1900 */
[----:B-1----:R-:W-:-:S03]  /*0790*/  CS2R R44, SRZ ;  /* 0x00000000002c7805 */ /* 0x002fc6000001ff00 */
[----:B------:R1:W3:Y:S04]  /*07a0*/  @P3 LDG.E.EL R15, desc[UR4][R28.64+-0x80] ;  /* 0xffff80041c0f3981 */ /* 0x0002e8000c2e1900 */
[----:B------:R-:W3:Y:S04]  /*07b0*/  @P3 LDG.E.EL R44, desc[UR4][R24.64+-0x80] ;  /* 0xffff8004182c3981 */ /* 0x000ee8000c2e1900 */
[----:B------:R-:W3:Y:S01]  /*07c0*/  @P3 LDG.E.EL R45, desc[UR4][R24.64+-0x80] ;  /* 0xffff8004182d3981 */ /* 0x000ee2000c2e1900 */
[----:B-1----:R-:W1:Y:S01]  /*07d0*/  LDC.64 R28, c[0x0][0x2a0] ;  /* 0x0000a800ff1c7b82 */ /* 0x002e620000000a00 */
[----:B------:R-:W-:-:S02]  /*07e0*/  IMAD.MOV.U32 R22, RZ, RZ, RZ ;  /* 0x000000ffff167224 */ /* 0x000fc400078e00ff */
[----:B------:R-:W-:Y:S02]  /*07f0*/  IMAD.MOV.U32 R20, RZ, RZ, RZ ;  /* 0x000000ffff147224 */ /* 0x000fe400078e00ff */
[----:B------:R-:W-:-:S04]  /*0800*/  IMAD.WIDE R46, R5, 0x4, R46 ;  /* 0x00000004052e7825 */ /* 0x000fc800078e022e */
[----:B------:R-:W-:Y:S01]  /*0810*/  IMAD.MOV.U32 R4, RZ, RZ, RZ ;  /* 0x000000ffff047224 */ /* 0x000fe200078e00ff */
[----:B------:R-:W3:Y:S01]  /*0820*/  @P3 LDG.E.EL R22, desc[UR4][R46.64+-0x80] ;  /* 0xffff80042e163981 */ /* 0x000ee2000c2e1900 */
[----:B------:R-:W-:Y:S02]  /*0830*/  IMAD.MOV.U32 R0, RZ, RZ, RZ ;  /* 0x000000ffff007224 */ /* 0x000fe400078e00ff */
[C---:B------:R-:W-:Y:S01]  /*0840*/  IMAD.WIDE R48, R5.reuse, 0x4, R48 ;  /* 0x0000000405307825 */ /* 0x040fe200078e0230 */
[----:B------:R0:W3:Y:S03]  /*0850*/  @P3 LDG.E.EL R20, desc[UR4][R46.64+-0x80] ;  /* 0xffff80042e143981 */ /* 0x0000e6000c2e1900 */
[C---:B0-----:R-:W-:Y:S01]  /*0860*/  IMAD.WIDE R26, R5.reuse, 0x4, R26 ;  /* 0x00000004051a7825 */ /* 0x041fe200078e021a */
[----:B------:R-:W3:Y:S04]  /*0870*/  @P1 LDG.E.EL R4, desc[UR4][R48.64] ;  /* 0x0000000430041981 */ /* 0x000ee8000c2e1900 */
[----:B------:R0:W3:Y:S01]  /*0880*/  @P1 LDG.E.EL R0, desc[UR4][R48.64] ;  /* 0x0000000430001981 */ /* 0x0000e2000c2e1900 */
[----:B------:R-:W-:Y:S01]  /*0890*/  CS2R R46, SRZ ;  /* 0x00000000002e7805 */ /* 0x000fe2000001ff00 */
[----:B-1----:R-:W-:-:S05]  /*08a0*/  IMAD.WIDE R28, R5, 0x4, R28 ;  /* 0x00000004051c7825 */ /* 0x002fca00078e021c */
[----:B------:R-:W3:Y:S01]  /*08b0*/  @P2 LDG.E.EL R46, desc[UR4][R26.64+-0x180] ;  /* 0xfffe80041a2e2981 */ /* 0x000ee2000c2e1900 */
[----:B0-----:R-:W-:-:S03]  /*08c0*/  CS2R R48, SRZ ;  /* 0x0000000000307805 */ /* 0x001fc6000001ff00 */
[----:B------:R-:W3:Y:S04]  /*08d0*/  @P2 LDG.E.EL R47, desc[UR4][R26.64+-0x180] ;  /* 0xfffe80041a2f2981 */ /* 0x000ee8000c2e1900 */
[----:B------:R-:W3:Y:S04]  /*08e0*/  @P2 LDG.E.EL R49, desc[UR4][R28.64+-0x180] ;  /* 0xfffe80041c312981 */ /* 0x000ee8000c2e1900 */
[----:B------:R0:W3:Y:S02]  /*08f0*/  @P2 LDG.E.EL R48, desc[UR4][R28.64+-0x180] ;  /* 0xfffe80041c302981 */ /* 0x0000e4000c2e1900 */
[----:B0-----:R-:W0:Y:S01]  /*0900*/  MUFU.RCP R28, R37 ;  /* 0x00000025001c7308 */ /* 0x001e220000001000 */
[----:B------:R-:W-:Y:S01]  /*0910*/  @!P4 FMUL R30, R30, 16777216 ;  /* 0x4b8000001e1ec820 */ /* 0x000fe20000400000 */
[----:B------:R-:W-:Y:S01]  /*0920*/  @!P4 FMUL R23, R23, 16777216 ;  /* 0x4b8000001717c820 */ /* 0x000fe20000400000 */
[----:B0-----:R-:W-:-:S05]  /*0930*/  FMUL R41, R28, R41 ;  /* 0x000000291c297220 */ /* 0x001fca0000400000 */
[----:B------:R-:W0:Y:S01]  /*0940*/  MUFU.RCP R30, R30 ;  /* 0x0000001e001e7308 */ /* 0x000e220000001000 */
[----:B------:R-:W-:Y:S01]  /*0950*/  P2R R40, PR, RZ, 0x2 ;  /* 0x00000002ff287803 */ /* 0x000fe20000000000 */
[----:B0-----:R-:W-:Y:S01]  /*0960*/  FMUL R23, R30, R23 ;  /* 0x000000171e177220 */ /* 0x001fe20000400000 */
[----:B------:R-:W-:-:S05]  /*0970*/  FADD R30, R42, 9.9999997473787516356e-06 ;  /* 0x3727c5ac2a1e7421 */ /* 0x000fca0000000000 */
[----:B------:R-:W-:Y:S01]  /*0980*/  MUFU.SQRT R42, R30 ;  /* 0x0000001e002a7308 */ /* 0x000fe20000002000 */
[----:B--2---:R-:W-:-:S05]  /*0990*/  SEL R24, R35, RZ, P3 ;  /* 0x000000ff23187207 */ /* 0x004fca0001800000 */
[----:B------:R-:W-:-:S04]  /*09a0*/  FADD R24, R24, 9.9999997473787516356e-06 ;  /* 0x3727c5ac18187421 */ /* 0x000fc80000000000 */
[----:B------:R-:W0:Y:S02]  /*09b0*/  MUFU.SQRT R25, R24 ;  /* 0x0000001800197308 */ /* 0x000e240000002000 */
[C---:B0-----:R-:W-:Y:S02]  /*09c0*/  FSETP.GT.AND P5, PT, R25.reuse, 8.50705917302346158658e+37, PT ;  /* 0x7e8000001900780b */ /* 0x041fe40003fa4000 */
[----:B------:R-:W-:Y:S02]  /*09d0*/  FSETP.GEU.AND P6, PT, R25, 1.175494350822287508e-38, PT ;  /* 0x008000001900780b */ /* 0x000fe40003fce000 */
[----:B-----5:R-:W-:-:S05]  /*09e0*/  SEL R27, R32, RZ, P2 ;  /* 0x000000ff201b7207 */ /* 0x020fca0001000000 */
[----:B------:R-:W-:-:S04]  /*09f0*/  FADD R27, R27, 9.9999997473787516356e-06 ;  /* 0x3727c5ac1b1b7421 */ /* 0x000fc80000000000 */
[----:B------:R-:W-:Y:S01]  /*0a00*/  @P5 FMUL R25, R25, 0.25 ;  /* 0x3e80000019195820 */ /* 0x000fe20000400000 */
[----:B------:R-:W0:Y:S01]  /*0a10*/  MUFU.SQRT R35, R27 ;  /* 0x0000001b00237308 */ /* 0x000e220000002000 */
[----:B----4-:R-:W-:Y:S02]  /*0a20*/  SEL R31, R31, RZ, P3 ;  /* 0x000000ff1f1f7207 */ /* 0x010fe40001800000 */
[----:B------:R-:W-:Y:S01]  /*0a30*/  @!P6 FMUL R25, R25, 16777216 ;  /* 0x4b8000001919e820 */ /* 0x000fe20000400000 */
[----:B------:R-:W-:Y:S02]  /*0a40*/  SEL R34, R34, RZ, P2 ;  /* 0x000000ff22227207 */ /* 0x000fe40001000000 */
[----:B------:R-:W-:-:S03]  /*0a50*/  FADD R37, R31, 9.9999997473787516356e-06 ;  /* 0x3727c5ac1f257421 */ /* 0x000fc60000000000 */
[----:B------:R-:W-:Y:S01]  /*0a60*/  FADD R28, R34, 9.9999997473787516356e-06 ;  /* 0x3727c5ac221c7421 */ /* 0x000fe20000000000 */
[----:B------:R-:W1:Y:S01]  /*0a70*/  MUFU.RCP R31, R25 ;  /* 0x00000019001f7308 */ /* 0x000e620000001000 */
[----:B------:R-:W-:Y:S02]  /*0a80*/  FSEL R26, R33, 1, P5 ;  /* 0x3f800000211a7808 */ /* 0x000fe40002800000 */
[----:B0-----:R-:W-:-:S05]  /*0a90*/  FSETP.GT.AND P4, PT, R35, 8.50705917302346158658e+37, PT ;  /* 0x7e8000002300780b */ /* 0x001fca0003f84000 */
[----:B------:R-:W0:Y:S01]  /*0aa0*/  MUFU.SQRT R32, R28 ;  /* 0x0000001c00207308 */ /* 0x000e220000002000 */
[----:B------:R-:W-:Y:S01]  /*0ab0*/  @!P6 FMUL R26, R26, 16777216 ;  /* 0x4b8000001a1ae820 */ /* 0x000fe20000400000 */
[----:B------:R-:W-:Y:S02]  /*0ac0*/  FSETP.GEU.AND P0, PT, R35, 1.175494350822287508e-38, PT ;  /* 0x008000002300780b */ /* 0x000fe40003f0e000 */
[----:B------:R-:W-:Y:S01]  /*0ad0*/  FSEL R24, R33, 1, P4 ;  /* 0x3f80000021187808 */ /* 0x000fe20002000000 */
[----:B-1----:R-:W-:Y:S01]  /*0ae0*/  FMUL R31, R31, R26 ;  /* 0x0000001a1f1f7220 */ /* 0x002fe20000400000 */
[----:B------:R-:W-:Y:S02]  /*0af0*/  FADD R26, R39, 9.9999997473787516356e-06 ;  /* 0x3727c5ac271a7421 */ /* 0x000fe40000000000 */
[----:B------:R-:W1:Y:S01]  /*0b00*/  MUFU.SQRT R29, R37 ;  /* 0x00000025001d7308 */ /* 0x000e620000002000 */
[----:B------:R-:W-:Y:S01]  /*0b10*/  @P4 FMUL R35, R35, 0.25 ;  /* 0x3e80000023234820 */ /* 0x000fe20000400000 */
[----:B0-----:R-:W-:-:S06]  /*0b20*/  FSETP.GT.AND P4, PT, R32, 8.50705917302346158658e+37, PT ;  /* 0x7e8000002000780b */ /* 0x001fcc0003f84000 */
[----:B------:R-:W0:Y:S01]  /*0b30*/  MUFU.SQRT R39, R26 ;  /* 0x0000001a00277308 */ /* 0x000e220000002000 */
[----:B------:R-:W-:Y:S02]  /*0b40*/  FSETP.GEU.AND P1, PT, R32, 1.175494350822287508e-38, PT ;  /* 0x008000002000780b */ /* 0x000fe40003f2e000 */
[----:B------:R-:W-:-:S04]  /*0b50*/  FSEL R34, R33, 1, P4 ;  /* 0x3f80000021227808 */ /* 0x000fc80002000000 */
[----:B------:R-:W-:Y:S01]  /*0b60*/  @P4 FMUL R32, R32, 0.25 ;  /* 0x3e80000020204820 */ /* 0x000fe20000400000 */
[----:B-1----:R-:W-:Y:S02]  /*0b70*/  FSETP.GT.AND P4, PT, R29, 8.50705917302346158658e+37, PT ;  /* 0x7e8000001d00780b */ /* 0x002fe40003f84000 */
[----:B0-----:R-:W-:Y:S02]  /*0b80*/  FSETP.GT.AND P5, PT, R39, 8.50705917302346158658e+37, PT ;  /* 0x7e8000002700780b */ /* 0x001fe40003fa4000 */
[----:B------:R-:W-:Y:S02]  /*0b90*/  P2R R27, PR, RZ, 0x1 ;  /* 0x00000001ff1b7803 */ /* 0x000fe40000000000 */
[----:B------:R-:W-:Y:S02]  /*0ba0*/  FSETP.GEU.AND P0, PT, R29, 1.175494350822287508e-38, PT ;  /* 0x008000001d00780b */ /* 0x000fe40003f0e000 */
[C---:B------:R-:W-:Y:S02]  /*0bb0*/  FSEL R28, R33.reuse, 1, P4 ;  /* 0x3f800000211c7808 */ /* 0x040fe40002000000 */
[----:B------:R-:W-:-:S03]  /*0bc0*/  FSEL R37, R33, 1, P5 ;  /* 0x3f80000021257808 */ /* 0x000fc60002800000 */
[----:B------:R-:W-:Y:S01]  /*0bd0*/  @P4 FMUL R29, R29, 0.25 ;  /* 0x3e8000001d1d4820 */ /* 0x000fe20000400000 */
[C---:B------:R-:W-:Y:S01]  /*0be0*/  FSETP.GEU.AND P4, PT, R39.reuse, 1.175494350822287508e-38, PT ;  /* 0x008000002700780b */ /* 0x040fe20003f8e000 */
[----:B------:R-:W-:Y:S01]  /*0bf0*/  @P5 FMUL R39, R39, 0.25 ;  /* 0x3e80000027275820 */ /* 0x000fe20000400000 */
[C---:B------:R-:W-:Y:S02]  /*0c00*/  FSETP.GT.AND P5, PT, R42.reuse, 8.50705917302346158658e+37, PT ;  /* 0x7e8000002a00780b */ /* 0x040fe40003fa4000 */
[----:B------:R-:W-:Y:S02]  /*0c10*/  FSETP.GEU.AND P6, PT, R42, 1.175494350822287508e-38, PT ;  /* 0x008000002a00780b */ /* 0x000fe40003fce000 */
[----:B------:R-:W-:-:S09]  /*0c20*/  FSEL R25, R33, 1, P5 ;  /* 0x3f80000021197808 */ /* 0x000fd20002800000 */
[----:B------:R-:W-:Y:S01]  /*0c30*/  @P5 FMUL R42, R42, 0.25 ;  /* 0x3e8000002a2a5820 */ /* 0x000fe20000400000 */
[----:B------:R-:W-:Y:S01]  /*0c40*/  ISETP.NE.AND P5, PT, R27, RZ, PT ;  /* 0x000000ff1b00720c */ /* 0x000fe20003fa5270 */
[----:B------:R-:W-:-:S04]  /*0c50*/  @!P4 FMUL R39, R39, 16777216 ;  /* 0x4b8000002727c820 */ /* 0x000fc80000400000 */
[----:B------:R-:W0:Y:S01]  /*0c60*/  MUFU.RCP R26, R39 ;  /* 0x00000027001a7308 */ /* 0x000e220000001000 */
[----:B------:R-:W-:-:S07]  /*0c70*/  @!P4 FMUL R37, R37, 16777216 ;  /* 0x4b8000002525c820 */ /* 0x000fce0000400000 */
[----:B------:R-:W-:Y:S01]  /*0c80*/  @!P5 FMUL R35, R35, 16777216 ;  /* 0x4b8000002323d820 */ /* 0x000fe20000400000 */
[----:B------:R-:W-:-:S05]  /*0c90*/  @!P0 FMUL R29, R29, 16777216 ;  /* 0x4b8000001d1d8820 */ /* 0x000fca0000400000 */
[----:B------:R-:W1:Y:S01]  /*0ca0*/  MUFU.RCP R35, R35 ;  /* 0x0000002300237308 */ /* 0x000e620000001000 */
[----:B0-----:R-:W-:Y:S02]  /*0cb0*/  FMUL R37, R26, R37 ;  /* 0x000000251a257220 */ /* 0x001fe40000400000 */
[----:B------:R-:W0:Y:S01]  /*0cc0*/  LDC.64 R26, c[0x0][0x2a8] ;  /* 0x0000aa00ff1a7b82 */ /* 0x000e220000000a00 */
[----:B------:R-:W-:-:S04]  /*0cd0*/  @!P5 FMUL R24, R24, 16777216 ;  /* 0x4b8000001818d820 */ /* 0x000fc80000400000 */
[----:B------:R-:W2:Y:S01]  /*0ce0*/  MUFU.RCP R29, R29 ;  /* 0x0000001d001d7308 */ /* 0x000ea20000001000 */
[----:B------:R-:W-:Y:S01]  /*0cf0*/  @!P1 FMUL R32, R32, 16777216 ;  /* 0x4b80000020209820 */ /* 0x000fe20000400000 */
[----:B------:R-:W-:Y:S01]  /*0d00*/  LOP3.LUT R38, R38, 0xfffffe00, RZ, 0xc0, !PT ;  /* 0xfffffe0026267812 */ /* 0x000fe200078ec0ff */
[----:B------:R-:W-:Y:S01]  /*0d10*/  @!P0 FMUL R28, R28, 16777216 ;  /* 0x4b8000001c1c8820 */ /* 0x000fe20000400000 */
[----:B-1----:R-:W-:-:S04]  /*0d20*/  FMUL R39, R35, R24 ;  /* 0x0000001823277220 */ /* 0x002fc80000400000 */
[----:B------:R-:W1:Y:S01]  /*0d30*/  MUFU.RCP R35, R32 ;  /* 0x0000002000237308 */ /* 0x000e620000001000 */
[----:B------:R-:W-:Y:S02]  /*0d40*/  IMAD.IADD R38, R3, 0x1, -R38 ;  /* 0x0000000103267824 */ /* 0x000fe400078e0a26 */
[----:B------:R-:W-:Y:S01]  /*0d50*/  @!P6 FMUL R42, R42, 16777216 ;  /* 0x4b8000002a2ae820 */ /* 0x000fe20000400000 */
[----:B--2---:R-:W-:Y:S02]  /*0d60*/  FMUL R30, R29, R28 ;  /* 0x0000001c1d1e7220 */ /* 0x004fe40000400000 */
[----:B------:R-:W2:Y:S01]  /*0d70*/  LDC.64 R28, c[0x0][0x238] ;  /* 0x00008e00ff1c7b82 */ /* 0x000ea20000000a00 */
[----:B------:R-:W-:Y:S01]  /*0d80*/  @!P1 FMUL R34, R34, 16777216 ;  /* 0x4b80000022229820 */ /* 0x000fe20000400000 */
[----:B------:R-:W-:Y:S01]  /*0d90*/  ISETP.NE.AND P0, PT, R36, RZ, PT ;  /* 0x000000ff2400720c */ /* 0x000fe20003f05270 */
[----:B------:R-:W-:Y:S02]  /*0da0*/  IMAD R43, R43, 0x80, R38 ;  /* 0x000000802b2b7824 */ /* 0x000fe400078e0226 */
[----:B------:R-:W-:Y:S01]  /*0db0*/  IMAD.MOV.U32 R36, RZ, RZ, RZ ;  /* 0x000000ffff247224 */ /* 0x000fe200078e00ff */
[----:B------:R-:W4:Y:S01]  /*0dc0*/  MUFU.RCP R38, R42 ;  /* 0x0000002a00267308 */ /* 0x000f220000001000 */
[----:B------:R-:W-:-:S02]  /*0dd0*/  IMAD.MOV.U32 R33, RZ, RZ, RZ ;  /* 0x000000ffff217224 */ /* 0x000fc400078e00ff */
[----:B0-----:R-:W-:Y:S01]  /*0de0*/  IMAD.WIDE R26, R5, 0x4, R26 ;  /* 0x00000004051a7825 */ /* 0x001fe200078e021a */
[----:B------:R-:W-:-:S03]  /*0df0*/  ISETP.NE.AND P1, PT, R40, RZ, PT ;  /* 0x000000ff2800720c */ /* 0x000fc60003f25270 */
[----:B-1----:R-:W-:Y:S02]  /*0e00*/  FMUL R40, R35, R34 ;  /* 0x0000002223287220 */ /* 0x002fe40000400000 */
[----:B------:R-:W0:Y:S01]  /*0e10*/  LDC.64 R34, c[0x0][0x288] ;  /* 0x0000a200ff227b82 */ /* 0x000e220000000a00 */
[----:B------:R-:W5:Y:S04]  /*0e20*/  @P2 LDG.E.EL R36, desc[UR4][R26.64+-0x180] ;  /* 0xfffe80041a242981 */ /* 0x000f68000c2e1900 */
[----:B------:R1:W5:Y:S01]  /*0e30*/  @P2 LDG.E.EL R33, desc[UR4][R26.64+-0x180] ;  /* 0xfffe80041a212981 */ /* 0x000362000c2e1900 */
[----:B------:R-:W-:Y:S02]  /*0e40*/  @!P6 FMUL R25, R25, 16777216 ;  /* 0x4b8000001919e820 */ /* 0x000fe40000400000 */
[----:B-1----:R-:W1:Y:S02]  /*0e50*/  LDC.64 R26, c[0x0][0x210] ;  /* 0x00008400ff1a7b82 */ /* 0x002e640000000a00 */
[----:B----4-:R-:W-:Y:S01]  /*0e60*/  FMUL R38, R38, R25 ;  /* 0x0000001926267220 */ /* 0x010fe20000400000 */
[----:B------:R-:W-:-:S04]  /*0e70*/  VIADD R25, R8, 0xffffff80 ;  /* 0xffffff8008197836 */ /* 0x000fc80000000000 */
[----:B--2---:R-:W-:Y:S01]  /*0e80*/  IMAD.WIDE R28, R25, 0x4, R28 ;  /* 0x00000004191c7825 */ /* 0x004fe200078e021c */
[----:B------:R-:W-:-:S03]  /*0e90*/  CS2R R24, SRZ ;  /* 0x0000000000187805 */ /* 0x000fc6000001ff00 */
[----:B------:R-:W-:-:S03]  /*0ea0*/  VIADD R51, R8, 0xfffffe80 ;  /* 0xfffffe8008337836 */ /* 0x000fc60000000000 */
[----:B------:R2:W4:Y:S01]  /*0eb0*/  @P3 LDG.E.64 R24, desc[UR4][R28.64] ;  /* 0x000000041c183981 */ /* 0x000522000c1e1b00 */
[----:B0-----:R-:W-:Y:S01]  /*0ec0*/  IMAD.WIDE R34, R51, 0x4, R34 ;  /* 0x0000000433227825 */ /* 0x001fe200078e0222 */
[----:B--2---:R-:W-:-:S03]  /*0ed0*/  CS2R R28, SRZ ;  /* 0x00000000001c7805 */ /* 0x004fc6000001ff00 */
[----:B-1----:R-:W-:Y:S01]  /*0ee0*/  IMAD.WIDE R42, R43, 0x4, R26 ;  /* 0x000000042b2a7825 */ /* 0x002fe200078e021a */
[----:B------:R-:W-:Y:S02]  /*0ef0*/  CS2R R26, SRZ ;  /* 0x00000000001a7805 */ /* 0x000fe4000001ff00 */
[----:B------:R-:W2:Y:S04]  /*0f00*/  @P2 LDG.E.64 R28, desc[UR4][R34.64] ;  /* 0x00000004221c2981 */ /* 0x000ea8000c1e1b00 */
[----:B------:R-:W2:Y:S01]  /*0f10*/  @P1 LDG.E.64 R26, desc[UR4][R42.64] ;  /* 0x000000042a1a1981 */ /* 0x000ea2000c1e1b00 */
[----:B------:R-:W-:Y:S01]  /*0f20*/  FADD R18, R17, -R18 ;  /* 0x8000001211127221 */ /* 0x000fe20000000000 */
[----:B------:R-:W-:Y:S01]  /*0f30*/  FADD R13, R2, -R13 ;  /* 0x8000000d020d7221 */ /* 0x000fe20000000000 */
[----:B---3--:R-:W-:-:S02]  /*0f40*/  SEL R17, R22, RZ, P3 ;  /* 0x000000ff16117207 */ /* 0x008fc40001800000 */
[----:B------:R-:W-:Y:S01]  /*0f50*/  SEL R20, R20, RZ, P3 ;  /* 0x000000ff14147207 */ /* 0x000fe20001800000 */
[----:B------:R-:W-:Y:S01]  /*0f60*/  FMUL R18, R37, R18 ;  /* 0x0000001225127220 */ /* 0x000fe20000400000 */
[----:B------:R-:W-:-:S03]  /*0f70*/  FMUL R38, R38, R13 ;  /* 0x0000000d26267220 */ /* 0x000fc60000400000 */
[----:B------:R-:W-:Y:S01]  /*0f80*/  FFMA R10, R19, R18, R10 ;  /* 0x00000012130a7223 */ /* 0x000fe2000000000a */
[----:B------:R-:W-:Y:S02]  /*0f90*/  SEL R19, R46, RZ, P2 ;  /* 0x000000ff2e137207 */ /* 0x000fe40001000000 */
[----:B------:R-:W-:Y:S02]  /*0fa0*/  SEL R14, R14, RZ, P3 ;  /* 0x000000ff0e0e7207 */ /* 0x000fe40001800000 */
[----:B------:R-:W-:Y:S02]  /*0fb0*/  SEL R49, R49, RZ, P2 ;  /* 0x000000ff31317207 */ /* 0x000fe40001000000 */
[----:B------:R-:W-:Y:S02]  /*0fc0*/  SEL R48, R48, RZ, P2 ;  /* 0x000000ff30307207 */ /* 0x000fe40001000000 */
[----:B------:R-:W-:Y:S02]  /*0fd0*/  SEL R15, R15, RZ, P3 ;  /* 0x000000ff0f0f7207 */ /* 0x000fe40001800000 */
[----:B------:R-:W-:Y:S01]  /*0fe0*/  SEL R18, R45, RZ, P3 ;  /* 0x000000ff2d127207 */ /* 0x000fe20001800000 */
[----:B------:R-:W-:Y:S01]  /*0ff0*/  FFMA R16, R21, R38, R16 ;  /* 0x0000002615107223 */ /* 0x000fe20000000010 */
[----:B------:R-:W-:-:S02]  /*1000*/  ISETP.GT.AND P5, PT, R5, 0x5f, PT ;  /* 0x0000005f0500780c */ /* 0x000fc40003fa4270 */
[----:B------:R-:W-:Y:S02]  /*1010*/  SEL R12, R12, RZ, P1 ;  /* 0x000000ff0c0c7207 */ /* 0x000fe40000800000 */
[----:B-----5:R-:W-:Y:S02]  /*1020*/  SEL R33, R33, RZ, P2 ;  /* 0x000000ff21217207 */ /* 0x020fe40001000000 */
[----:B----4-:R-:W-:Y:S02]  /*1030*/  SEL R2, R24, RZ, P3 ;  /* 0x000000ff18027207 */ /* 0x010fe40001800000 */
[----:B------:R-:W-:-:S03]  /*1040*/  SEL R25, R25, RZ, P3 ;  /* 0x000000ff19197207 */ /* 0x000fc60001800000 */
[----:B------:R-:W-:Y:S02]  /*1050*/  FADD R2, R2, -R17 ;  /* 0x8000001102027221 */ /* 0x000fe40000000000 */
[----:B------:R-:W-:Y:S01]  /*1060*/  FADD R13, R25, -R20 ;  /* 0x80000014190d7221 */ /* 0x000fe20000000000 */
[----:B------:R-:W-:Y:S01]  /*1070*/  SEL R17, R44, RZ, P3 ;  /* 0x000000ff2c117207 */ /* 0x000fe20001800000 */
[----:B------:R-:W-:Y:S02]  /*1080*/  FMUL R31, R31, R2 ;  /* 0x000000021f1f7220 */ /* 0x000fe40000400000 */
[----:B------:R-:W-:Y:S01]  /*1090*/  FMUL R2, R30, R13 ;  /* 0x0000000d1e027220 */ /* 0x000fe20000400000 */
[----:B------:R-:W-:Y:S02]  /*10a0*/  SEL R13, R6, RZ, P1 ;  /* 0x000000ff060d7207 */ /* 0x000fe40000800000 */
[----:B--2---:R-:W-:Y:S02]  /*10b0*/  SEL R28, R28, RZ, P2 ;  /* 0x000000ff1c1c7207 */ /* 0x004fe40001000000 */
[----:B------:R-:W-:-:S02]  /*10c0*/  SEL R29, R29, RZ, P2 ;  /* 0x000000ff1d1d7207 */ /* 0x000fc40001000000 */
[----:B------:R-:W-:Y:S01]  /*10d0*/  SEL R8, R26, RZ, P1 ;  /* 0x000000ff1a087207 */ /* 0x000fe20000800000 */
[----:B------:R-:W-:Y:S01]  /*10e0*/  FADD R6, R28, -R19 ;  /* 0x800000131c067221 */ /* 0x000fe20000000000 */
[----:B------:R-:W-:Y:S01]  /*10f0*/  SEL R20, R47, RZ, P2 ;  /* 0x000000ff2f147207 */ /* 0x000fe20001000000 */
[----:B------:R-:W-:Y:S01]  /*1100*/  FFMA R31, R14, R31, R17 ;  /* 0x0000001f0e1f7223 */ /* 0x000fe20000000011 */
[----:B------:R-:W-:Y:S01]  /*1110*/  SEL R14, R36, RZ, P2 ;  /* 0x000000ff240e7207 */ /* 0x000fe20001000000 */
[----:B------:R-:W-:Y:S01]  /*1120*/  FADD R8, R8, -R13 ;  /* 0x8000000d08087221 */ /* 0x000fe20000000000 */
[----:B------:R-:W-:Y:S01]  /*1130*/  FMUL R6, R39, R6 ;  /* 0x0000000627067220 */ /* 0x000fe20000400000 */
[----:B------:R-:W-:-:S03]  /*1140*/  FADD R13, R29, -R20 ;  /* 0x800000141d0d7221 */ /* 0x000fc60000000000 */
[----:B------:R-:W-:Y:S01]  /*1150*/  FFMA R14, R49, R6, R14 ;  /* 0x00000006310e7223 */ /* 0x000fe2000000000e */
[----:B------:R-:W-:Y:S01]  /*1160*/  FMUL R40, R40, R13 ;  /* 0x0000000d28287220 */ /* 0x000fe20000400000 */
[----:B------:R-:W-:-:S03]  /*1170*/  FSETP.GEU.AND P2, PT, R10, RZ, PT ;  /* 0x000000ff0a00720b */ /* 0x000fc60003f4e000 */
[----:B------:R-:W-:Y:S01]  /*1180*/  FFMA R33, R48, R40, R33 ;  /* 0x0000002830217223 */ /* 0x000fe20000000021 */
[----:B------:R-:W-:-:S04]  /*1190*/  FSETP.GEU.AND P3, PT, R14, RZ, PT ;  /* 0x000000ff0e00720b */ /* 0x000fc80003f6e000 */
[----:B------:R-:W-:Y:S02]  /*11a0*/  FSEL R14, R14, RZ, P3 ;  /* 0x000000ff0e0e7208 */ /* 0x000fe40001800000 */
[----:B------:R-:W-:Y:S02]  /*11b0*/  FSETP.GEU.AND P3, PT, R33, RZ, PT ;  /* 0x000000ff2100720b */ /* 0x000fe40003f6e000 */
[----:B------:R-:W-:Y:S01]  /*11c0*/  FSEL R10, R10, RZ, P2 ;  /* 0x000000ff0a0a7208 */ /* 0x000fe20001000000 */
[----:B------:R-:W-:Y:S01]  /*11d0*/  FFMA R2, R15, R2, R18 ;  /* 0x000000020f027223 */ /* 0x000fe20000000012 */
[----:B------:R-:W-:Y:S02]  /*11e0*/  FSETP.GEU.AND P2, PT, R16, RZ, PT ;  /* 0x000000ff1000720b */ /* 0x000fe40003f4e000 */
[----:B------:R-:W-:Y:S02]  /*11f0*/  FSEL R33, R33, RZ, P3 ;  /* 0x000000ff21217208 */ /* 0x000fe40001800000 */
[----:B------:R-:W-:-:S02]  /*1200*/  SEL R15, R4, RZ, P1 ;  /* 0x000000ff040f7207 */ /* 0x000fc40000800000 */
[----:B------:R-:W-:Y:S02]  /*1210*/  SEL R27, R27, RZ, P1 ;  /* 0x000000ff1b1b7207 */ /* 0x000fe40000800000 */
[----:B------:R-:W-:Y:S02]  /*1220*/  SEL R4, R11, RZ, P1 ;  /* 0x000000ff0b047207 */ /* 0x000fe40000800000 */
[----:B------:R-:W-:Y:S02]  /*1230*/  FSEL R11, R16, RZ, P2 ;  /* 0x000000ff100b7208 */ /* 0x000fe40001000000 */
[----:B------:R-:W-:Y:S02]  /*1240*/  @P0 FSEL R10, R14, RZ, P5 ;  /* 0x000000ff0e0a0208 */ /* 0x000fe40002800000 */
[----:B------:R-:W-:Y:S02]  /*1250*/  @P0 FSEL R11, R33, RZ, P5 ;  /* 0x000000ff210b0208 */ /* 0x000fe40002800000 */
[----:B------:R-:W-:Y:S01]  /*1260*/  ISETP.NE.AND P5, PT, R9, 0x20, PT ;  /* 0x000000200900780c */ /* 0x000fe20003fa5270 */
[----:B------:R-:W-:Y:S01]  /*1270*/  FADD R6, R27, -R12 ;  /* 0x8000000c1b067221 */ /* 0x000fe20000000000 */
[----:B------:R-:W-:Y:S01]  /*1280*/  FMUL R8, R41, R8 ;  /* 0x0000000829087220 */ /* 0x000fe20000400000 */
[----:B------:R-:W0:Y:S03]  /*1290*/  LDC.64 R12, c[0x0][0x2b0] ;  /* 0x0000ac00ff0c7b82 */ /* 0x000e260000000a00 */
[----:B------:R-:W-:Y:S01]  /*12a0*/  FFMA R8, R15, R8, R4 ;  /* 0x000000080f087223 */ /* 0x000fe20000000004 */
[----:B------:R-:W-:-:S02]  /*12b0*/  SEL R15, R0, RZ, P1 ;  /* 0x000000ff000f7207 */ /* 0x000fc40000800000 */
[----:B------:R-:W-:Y:S02]  /*12c0*/  SEL R0, R7, RZ, P1 ;  /* 0x000000ff07007207 */ /* 0x000fe40000800000 */
[----:B------:R-:W-:Y:S02]  /*12d0*/  FSETP.GEU.AND P0, PT, R31, RZ, PT ;  /* 0x000000ff1f00720b */ /* 0x000fe40003f0e000 */
[C---:B------:R-:W-:Y:S02]  /*12e0*/  FSETP.GEU.AND P1, PT, R2.reuse, RZ, PT ;  /* 0x000000ff0200720b */ /* 0x040fe40003f2e000 */
[----:B------:R-:W-:Y:S01]  /*12f0*/  ISETP.GE.AND P2, PT, R3, 0x800, PT ;  /* 0x000008000300780c */ /* 0x000fe20003f46270 */
[----:B------:R-:W-:Y:S01]  /*1300*/  FMUL R6, R23, R6 ;  /* 0x0000000617067220 */ /* 0x000fe20000400000 */
[----:B------:R-:W-:Y:S02]  /*1310*/  @!P5 FSEL R10, R31, RZ, P0 ;  /* 0x000000ff1f0ad208 */ /* 0x000fe40000000000 */
[----:B------:R-:W-:-:S02]  /*1320*/  @!P5 FSEL R11, R2, RZ, P1 ;  /* 0x000000ff020bd208 */ /* 0x000fc40000800000 */
[----:B------:R-:W-:Y:S01]  /*1330*/  ISETP.GE.AND P5, PT, R5, 0x20, PT ;  /* 0x000000200500780c */ /* 0x000fe20003fa6270 */
[----:B------:R-:W-:Y:S01]  /*1340*/  FFMA R6, R15, R6, R0 ;  /* 0x000000060f067223 */ /* 0x000fe20000000000 */
[----:B------:R-:W-:-:S04]  /*1350*/  FSETP.GEU.AND P0, PT, R8, RZ, PT ;  /* 0x000000ff0800720b */ /* 0x000fc80003f0e000 */
[----:B------:R-:W-:Y:S01]  /*1360*/  FSETP.GEU.AND P1, PT, R6, RZ, PT ;  /* 0x000000ff0600720b */ /* 0x000fe20003f2e000 */
[----:B0-----:R-:W-:-:S06]  /*1370*/  IMAD.WIDE R12, R3, 0x4, R12 ;  /* 0x00000004030c7825 */ /* 0x001fcc00078e020c */
[----:B------:R-:W-:Y:S02]  /*1380*/  @!P5 FSEL R10, R8, RZ, P0 ;  /* 0x000000ff080ad208 */ /* 0x000fe40000000000 */
[----:B------:R-:W-:Y:S01]  /*1390*/  @!P5 FSEL R11, R6, RZ, P1 ;  /* 0x000000ff060bd208 */ /* 0x000fe20000800000 */
[----:B------:R-:W-:Y:S06]  /*13a0*/  @P2 EXIT ;  /* 0x000000000000294d */ /* 0x000fec0003800000 */
[----:B------:R-:W-:Y:S01]  /*13b0*/  STG.E.64 desc[UR4][R12.64], R10 ;  /* 0x0000000a0c007986 */ /* 0x000fe2000c101b04 */
[----:B------:R-:W-:Y:S05]  /*13c0*/  EXIT ;  /* 0x000000000000794d */ /* 0x000fea0003800000 */
.L_x_0:
[----:B------:R-:W-:-:S00]  /*13d0*/  BRA `(.L_x_0) ;  /* 0xfffffffc00fc7947 */ /* 0x000fc0000383ffff */
[----:B------:R-:W-:-:S00]  /*13e0*/  NOP ;  /* 0x0000000000007918 */ /* 0x000fc00000000000 */
        /* <DEDUP_REMOVED lines=9> */
.L_x_1:


//--------------------- .nv.global.init           --------------------------
	.section	.nv.global.init,"aw",@progbits
.nv.global.init:
	.type		_$_str,@object
	.size		_$_str,(_$_str_$_2 - _$_str)
_$_str:
        /*0000*/ 	.byte	0x5f, 0x5f, 0x43, 0x55, 0x44, 0x41, 0x5f, 0x46, 0x54, 0x5a, 0x00
	.type		_$_str_$_2,@object
	.size		_$_str_$_2,(.L_1 - _$_str_$_2)
_$_str_$_2:
        /*000b*/ 	.byte	0x5f, 0x5f, 0x43, 0x55, 0x44, 0x41, 0x5f, 0x50, 0x52, 0x45, 0x43, 0x5f, 0x53, 0x51, 0x52, 0x54
        /*001b*/ 	.byte	0x00
.L_1:


//--------------------- .nv.constant0.triton_poi_fused_cat_9 --------------------------
	.section	.nv.constant0.triton_poi_fused_cat_9,"a",@progbits
	.sectionflags	@""
	.align	4
.nv.constant0.triton_poi_fused_cat_9:
	.zero		700
